//
// Generated by NVIDIA NVVM Compiler
//
// Compiler Build ID: CL-36424714
// Cuda compilation tools, release 13.0, V13.0.88
// Based on NVVM 20.0.0
//

.version 9.0
.target sm_100
.address_size 64

	// .globl	_Z9ReductionPiS_i
.extern .func  (.param .b32 func_retval0) vprintf
(
	.param .b64 vprintf_param_0,
	.param .b64 vprintf_param_1
)
;
.global .align 1 .b8 $str[8] = {83, 117, 109, 58, 32, 37, 100};

.visible .entry _Z9ReductionPiS_i(
	.param .u64 .ptr .align 1 _Z9ReductionPiS_i_param_0,
	.param .u64 .ptr .align 1 _Z9ReductionPiS_i_param_1,
	.param .u32 _Z9ReductionPiS_i_param_2
)
{
	.local .align 8 .b8 	__local_depot0[8];
	.reg .b64 	%SP;
	.reg .b64 	%SPL;
	.reg .b32 	%r<4>;
	.reg .b64 	%rd<7>;

	mov.u64 	%SPL, __local_depot0;
	cvta.local.u64 	%SP, %SPL;
	ld.param.u64 	%rd1, [_Z9ReductionPiS_i_param_1];
	add.u64 	%rd2, %SP, 0;
	add.u64 	%rd3, %SPL, 0;
	cvta.to.global.u64 	%rd4, %rd1;
	ld.global.u32 	%r1, [%rd4+400];
	st.local.u32 	[%rd3], %r1;
	mov.u64 	%rd5, $str;
	cvta.global.u64 	%rd6, %rd5;
	{ // callseq 0, 0
	.param .b64 param0;
	st.param.b64 	[param0], %rd6;
	.param .b64 param1;
	st.param.b64 	[param1], %rd2;
	.param .b32 retval0;
	call.uni (retval0), 
	vprintf, 
	(
	param0, 
	param1
	);
	ld.param.b32 	%r2, [retval0];
	} // callseq 0
	ret;

}


// ===== COMPILED SASS (sm_100) =====

	.target	sm_100

	.elftype	@"ET_EXEC"


//--------------------- .note.nv.tkinfo           --------------------------
	.section	.note.nv.tkinfo,"",@"SHT_NOTE"
	.sectionflags	@"SHF_NOTE_NV_TKINFO"
	.tkinfo
        /*0018*/ 	.word	0x00000002
        /*0030*/ 	.string	""
        /*0030*/ 	.string	"ptxas"
        /*0030*/ 	.string	"Cuda compilation tools, release 13.0, V13.0.88"
        /*0030*/ 	.string	"Build cuda_13.0.r13.0/compiler.36424714_0"
        /*0030*/ 	.string	"-arch sm_100 -m 64 "



//--------------------- .note.nv.cuinfo           --------------------------
	.section	.note.nv.cuinfo,"",@"SHT_NOTE"
	.sectionflags	@"SHF_NOTE_NV_CUINFO"
        /*0018*/ 	.short	0x0002
        /*001a*/ 	.short	0x0064
        /*001c*/ 	.short	0x0082
	.zero		2


//--------------------- .nv.info                  --------------------------
	.section	.nv.info,"",@"SHT_CUDA_INFO"
	.align	4


	//----- nvinfo : EIATTR_REGCOUNT
	.align		4
        /*0000*/ 	.byte	0x04, 0x2f
        /*0002*/ 	.short	(.L_2 - .L_1)
	.align		4
.L_1:
        /*0004*/ 	.word	index@(_Z9ReductionPiS_i)
        /*0008*/ 	.word	0x00000018


	//----- nvinfo : EIATTR_FRAME_SIZE
	.align		4
.L_2:
        /*000c*/ 	.byte	0x04, 0x11
        /*000e*/ 	.short	(.L_4 - .L_3)
	.align		4
.L_3:
        /*0010*/ 	.word	index@(_Z9ReductionPiS_i)
        /*0014*/ 	.word	0x00000008


	//----- nvinfo : EIATTR_MIN_STACK_SIZE
	.align		4
.L_4:
        /*0018*/ 	.byte	0x04, 0x12
        /*001a*/ 	.short	(.L_6 - .L_5)
	.align		4
.L_5:
        /*001c*/ 	.word	index@(_Z9ReductionPiS_i)
        /*0020*/ 	.word	0x00000008
.L_6:


//--------------------- .nv.compat                --------------------------
	.section	.nv.compat,"",@"SHT_CUDA_COMPAT_INFO"
	.align	4
        /*0000*/ 	.byte	0x02, 0x09, 0x00, 0x00, 0x02, 0x02, 0x01, 0x00, 0x02, 0x05, 0x05, 0x00, 0x03, 0x07, 0x01, 0x01
        /*0010*/ 	.byte	0x02, 0x03, 0x00, 0x00, 0x02, 0x06, 0x01, 0x00, 0x04, 0x0b, 0x08, 0x00, 0x09, 0x00, 0x00, 0x00
        /*0020*/ 	.byte	0x00, 0x00, 0x00, 0x00


//--------------------- .nv.info._Z9ReductionPiS_i --------------------------
	.section	.nv.info._Z9ReductionPiS_i,"",@"SHT_CUDA_INFO"
	.sectionflags	@""
	.align	4


	//----- nvinfo : EIATTR_CUDA_API_VERSION
	.align		4
        /*0000*/ 	.byte	0x04, 0x37
        /*0002*/ 	.short	(.L_8 - .L_7)
.L_7:
        /*0004*/ 	.word	0x00000082


	//----- nvinfo : EIATTR_KPARAM_INFO
	.align		4
.L_8:
        /*0008*/ 	.byte	0x04, 0x17
        /*000a*/ 	.short	(.L_10 - .L_9)
.L_9:
        /*000c*/ 	.word	0x00000000
        /*0010*/ 	.short	0x0002
        /*0012*/ 	.short	0x0010
        /*0014*/ 	.byte	0x00, 0xf0, 0x11, 0x00


	//----- nvinfo : EIATTR_KPARAM_INFO
	.align		4
.L_10:
        /*0018*/ 	.byte	0x04, 0x17
        /*001a*/ 	.short	(.L_12 - .L_11)
.L_11:
        /*001c*/ 	.word	0x00000000
        /*0020*/ 	.short	0x0001
        /*0022*/ 	.short	0x0008
        /*0024*/ 	.byte	0x00, 0xf5, 0x21, 0x00


	//----- nvinfo : EIATTR_KPARAM_INFO
	.align		4
.L_12:
        /*0028*/ 	.byte	0x04, 0x17
        /*002a*/ 	.short	(.L_14 - .L_13)
.L_13:
        /*002c*/ 	.word	0x00000000
        /*0030*/ 	.short	0x0000
        /*0032*/ 	.short	0x0000
        /*0034*/ 	.byte	0x00, 0xf5, 0x21, 0x00


	//----- nvinfo : EIATTR_SPARSE_MMA_MASK
	.align		4
.L_14:
        /*0038*/ 	.byte	0x03, 0x50
        /*003a*/ 	.short	0x0000


	//----- nvinfo : EIATTR_MAXREG_COUNT
	.align		4
        /*003c*/ 	.byte	0x03, 0x1b
        /*003e*/ 	.short	0x00ff


	//----- nvinfo : EIATTR_EXTERNS
	.align		4
        /*0040*/ 	.byte	0x04, 0x0f
        /*0042*/ 	.short	(.L_16 - .L_15)


	//   ....[0]....
	.align		4
.L_15:
        /*0044*/ 	.word	index@(vprintf)


	//----- nvinfo : EIATTR_MERCURY_ISA_VERSION
	.align		4
.L_16:
        /*0048*/ 	.byte	0x03, 0x5f
        /*004a*/ 	.short	0x0101


	//----- nvinfo : EIATTR_VRC_CTA_INIT_COUNT
	.align		4
        /*004c*/ 	.byte	0x02, 0x4a
	.zero		1
	.zero		1


	//----- nvinfo : EIATTR_SYSCALL_OFFSETS
	.align		4
        /*0050*/ 	.byte	0x04, 0x46
        /*0052*/ 	.short	(.L_18 - .L_17)


	//   ....[0]....
.L_17:
        /*0054*/ 	.word	0x00000100


	//----- nvinfo : EIATTR_EXIT_INSTR_OFFSETS
	.align		4
.L_18:
        /*0058*/ 	.byte	0x04, 0x1c
        /*005a*/ 	.short	(.L_20 - .L_19)


	//   ....[0]....
.L_19:
        /*005c*/ 	.word	0x00000110


	//----- nvinfo : EIATTR_CBANK_PARAM_SIZE
	.align		4
.L_20:
        /*0060*/ 	.byte	0x03, 0x19
        /*0062*/ 	.short	0x0014


	//----- nvinfo : EIATTR_PARAM_CBANK
	.align		4
        /*0064*/ 	.byte	0x04, 0x0a
        /*0066*/ 	.short	(.L_22 - .L_21)
	.align		4
.L_21:
        /*0068*/ 	.word	index@(.nv.constant0._Z9ReductionPiS_i)
        /*006c*/ 	.short	0x0380
        /*006e*/ 	.short	0x0014


	//----- nvinfo : EIATTR_SW_WAR
	.align		4
.L_22:
        /*0070*/ 	.byte	0x04, 0x36
        /*0072*/ 	.short	(.L_24 - .L_23)
.L_23:
        /*0074*/ 	.word	0x00000008
.L_24:


//--------------------- .nv.callgraph             --------------------------
	.section	.nv.callgraph,"",@"SHT_CUDA_CALLGRAPH"
	.align	4
	.sectionentsize	8
	.align		4
        /*0000*/ 	.word	0x00000000
	.align		4
        /*0004*/ 	.word	0xffffffff
	.align		4
        /*0008*/ 	.word	index@(_Z9ReductionPiS_i)
	.align		4
        /*000c*/ 	.word	index@(vprintf)
	.align		4
        /*0010*/ 	.word	0x00000000
	.align		4
        /*0014*/ 	.word	0xfffffffe
	.align		4
        /*0018*/ 	.word	0x00000000
	.align		4
        /*001c*/ 	.word	0xfffffffd
	.align		4
        /*0020*/ 	.word	0x00000000
	.align		4
        /*0024*/ 	.word	0xfffffffc


//--------------------- .nv.constant4             --------------------------
	.section	.nv.constant4,"a",@progbits
	.align	8
	.align		8
.nv.constant4:
        /*0000*/ 	.dword	vprintf
	.align		8
        /*0008*/ 	.dword	$str


//--------------------- .text._Z9ReductionPiS_i   --------------------------
	.section	.text._Z9ReductionPiS_i,"ax",@progbits
	.align	128
        .global         _Z9ReductionPiS_i
        .type           _Z9ReductionPiS_i,@function
        .size           _Z9ReductionPiS_i,(.L_x_2 - _Z9ReductionPiS_i)
        .other          _Z9ReductionPiS_i,@"STO_CUDA_ENTRY STV_DEFAULT"
_Z9ReductionPiS_i:
.text._Z9ReductionPiS_i:
[----:B------:R-:W0:Y:S08]  /*0000*/  LDC R1, c[0x0][0x37c] ;  /* 0x0000df00ff017b82 */ /* 0x000e300000000800 */
[----:B------:R-:W1:Y:S01]  /*0010*/  LDC.64 R8, c[0x0][0x388] ;  /* 0x0000e200ff087b82 */ /* 0x000e620000000a00 */
[----:B------:R-:W1:Y:S01]  /*0020*/  LDCU.64 UR4, c[0x0][0x358] ;  /* 0x00006b00ff0477ac */ /* 0x000e620008000a00 */
[----:B0-----:R-:W-:Y:S01]  /*0030*/  VIADD R1, R1, 0xfffffff8 ;  /* 0xfffffff801017836 */ /* 0x001fe20000000000 */
[----:B------:R-:W0:Y:S01]  /*0040*/  LDCU.64 UR6, c[0x4][0x8] ;  /* 0x01000100ff0677ac */ /* 0x000e220008000a00 */
[----:B-1----:R-:W2:Y:S01]  /*0050*/  LDG.E R0, desc[UR4][R8.64+0x190] ;  /* 0x0001900408007981 */ /* 0x002ea2000c1e1900 */
[----:B------:R-:W-:Y:S01]  /*0060*/  MOV R2, 0x0 ;  /* 0x0000000000027802 */ /* 0x000fe20000000f00 */
[----:B------:R-:W1:Y:S01]  /*0070*/  LDCU UR4, c[0x0][0x2f8] ;  /* 0x00005f00ff0477ac */ /* 0x000e620008000800 */
[----:B0-----:R-:W-:Y:S01]  /*0080*/  IMAD.U32 R4, RZ, RZ, UR6 ;  /* 0x00000006ff047e24 */ /* 0x001fe2000f8e00ff */
[----:B------:R-:W-:Y:S01]  /*0090*/  MOV R5, UR7 ;  /* 0x0000000700057c02 */ /* 0x000fe20008000f00 */
[----:B------:R-:W0:Y:S02]  /*00a0*/  LDCU UR5, c[0x0][0x2fc] ;  /* 0x00005f80ff0577ac */ /* 0x000e240008000800 */
[----:B------:R-:W3:Y:S01]  /*00b0*/  LDC.64 R2, c[0x4][R2] ;  /* 0x0100000002027b82 */ /* 0x000ee20000000a00 */
[----:B-1----:R-:W-:-:S05]  /*00c0*/  IADD3 R6, P0, PT, R1, UR4, RZ ;  /* 0x0000000401067c10 */ /* 0x002fca000ff1e0ff */
[----:B0-----:R-:W-:Y:S01]  /*00d0*/  IMAD.X R7, RZ, RZ, UR5, P0 ;  /* 0x00000005ff077e24 */ /* 0x001fe200080e06ff */
[----:B--23--:R0:W-:Y:S07]  /*00e0*/  STL [R1], R0 ;  /* 0x0000000001007387 */ /* 0x00c1ee0000100800 */
[----:B------:R-:W-:-:S07]  /*00f0*/  LEPC R20, `(.L_x_0) ;  /* 0x000000001014794e */ /* 0x000fce0000000000 */
[----:B0-----:R-:W-:Y:S05]  /*0100*/  CALL.ABS.NOINC R2 ;  /* 0x0000000002007343 */ /* 0x001fea0003c00000 */
.L_x_0:
[----:B------:R-:W-:Y:S05]  /*0110*/  EXIT ;  /* 0x000000000000794d */ /* 0x000fea0003800000 */
.L_x_1:
[----:B------:R-:W-:-:S00]  /*0120*/  BRA `(.L_x_1) ;  /* 0xfffffffc00fc7947 */ /* 0x000fc0000383ffff */
[----:B------:R-:W-:-:S00]  /*0130*/  NOP ;  /* 0x0000000000007918 */ /* 0x000fc00000000000 */
        /* <DEDUP_REMOVED lines=12> */
.L_x_2:


//--------------------- .nv.global.init           --------------------------
	.section	.nv.global.init,"aw",@progbits
.nv.global.init:
	.type		$str,@object
	.size		$str,(.L_0 - $str)
$str:
        /*0000*/ 	.byte	0x53, 0x75, 0x6d, 0x3a, 0x20, 0x25, 0x64, 0x00
.L_0:


//--------------------- .nv.shared.reserved.0     --------------------------
	.section	.nv.shared.reserved.0,"aw",@nobits
	.weak		__nv_reservedSMEM_offset_0_alias
	.size		__nv_reservedSMEM_offset_0_alias, 0, 64
	.other		__nv_reservedSMEM_offset_0_alias,@"STO_CUDA_RESERVED_SHARED STV_DEFAULT"
__nv_reservedSMEM_offset_0_alias:
	.zero		0
	.zero		64


//--------------------- .nv.constant0._Z9ReductionPiS_i --------------------------
	.section	.nv.constant0._Z9ReductionPiS_i,"a",@progbits
	.sectionflags	@""
	.align	4
.nv.constant0._Z9ReductionPiS_i:
	.zero		916


//--------------------- SYMBOLS --------------------------

	.type		.nv.reservedSmem.offset0,@object
	.size		.nv.reservedSmem.offset0,0x4
	.type		vprintf,@function
